	.headerflags	@"EF_CUDA_TEXMODE_UNIFIED EF_CUDA_64BIT_ADDRESS EF_CUDA_ACCELERATORS EF_CUDA_SM90 EF_CUDA_VIRTUAL_SM(EF_CUDA_SM90)"
	.elftype	@"ET_EXEC"


//--------------------- .nv.info                  --------------------------
	.section	.nv.info,"",@"SHT_CUDA_INFO"
	.align	4


	//----- nvinfo : EIATTR_REGCOUNT
	.align		4
        /*0000*/ 	.byte	0x04, 0x2f
        /*0002*/ 	.short	(.L_1 - .L_0)
	.align		4
.L_0:
        /*0004*/ 	.word	index@(triton_poi_fused_convolution_relu_44)
        /*0008*/ 	.word	0x0000000c


	//----- nvinfo : EIATTR_MIN_STACK_SIZE
	.align		4
.L_1:
        /*000c*/ 	.byte	0x04, 0x12
        /*000e*/ 	.short	(.L_3 - .L_2)
	.align		4
.L_2:
        /*0010*/ 	.word	index@(triton_poi_fused_convolution_relu_44)
        /*0014*/ 	.word	0x00000000


	//----- nvinfo : EIATTR_FRAME_SIZE
	.align		4
.L_3:
        /*0018*/ 	.byte	0x04, 0x11
        /*001a*/ 	.short	(.L_5 - .L_4)
	.align		4
.L_4:
        /*001c*/ 	.word	index@(triton_poi_fused_convolution_relu_44)
        /*0020*/ 	.word	0x00000000


	//----- nvinfo : EIATTR_MIN_STACK_SIZE
	.align		4
.L_5:
        /*0024*/ 	.byte	0x04, 0x12
        /*0026*/ 	.short	(.L_7 - .L_6)
	.align		4
.L_6:
        /*0028*/ 	.word	index@(triton_poi_fused_convolution_relu_44)
        /*002c*/ 	.word	0x00000000
.L_7:


//--------------------- .nv.info.triton_poi_fused_convolution_relu_44 --------------------------
	.section	.nv.info.triton_poi_fused_convolution_relu_44,"",@"SHT_CUDA_INFO"
	.sectionflags	@""
	.align	4


	//----- nvinfo : EIATTR_CUDA_API_VERSION
	.align		4
        /*0000*/ 	.byte	0x04, 0x37
        /*0002*/ 	.short	(.L_9 - .L_8)
.L_8:
        /*0004*/ 	.word	0x0000007c


	//----- nvinfo : EIATTR_KPARAM_INFO
	.align		4
.L_9:
        /*0008*/ 	.byte	0x04, 0x17
        /*000a*/ 	.short	(.L_11 - .L_10)
.L_10:
        /*000c*/ 	.word	0x00000000
        /*0010*/ 	.short	0x0002
        /*0012*/ 	.short	0x0010
        /*0014*/ 	.byte	0x00, 0xf0, 0x11, 0x00


	//----- nvinfo : EIATTR_KPARAM_INFO
	.align		4
.L_11:
        /*0018*/ 	.byte	0x04, 0x17
        /*001a*/ 	.short	(.L_13 - .L_12)
.L_12:
        /*001c*/ 	.word	0x00000000
        /*0020*/ 	.short	0x0001
        /*0022*/ 	.short	0x0008
        /*0024*/ 	.byte	0x00, 0xf4, 0x21, 0x00


	//----- nvinfo : EIATTR_KPARAM_INFO
	.align		4
.L_13:
        /*0028*/ 	.byte	0x04, 0x17
        /*002a*/ 	.short	(.L_15 - .L_14)
.L_14:
        /*002c*/ 	.word	0x00000000
        /*0030*/ 	.short	0x0000
        /*0032*/ 	.short	0x0000
        /*0034*/ 	.byte	0x00, 0xf4, 0x21, 0x00


	//----- nvinfo : EIATTR_SPARSE_MMA_MASK
	.align		4
.L_15:
        /*0038*/ 	.byte	0x03, 0x50
        /*003a*/ 	.short	0x0000


	//----- nvinfo : EIATTR_MAXREG_COUNT
	.align		4
        /*003c*/ 	.byte	0x03, 0x1b
        /*003e*/ 	.short	0x00ff


	//----- nvinfo : EIATTR_EXIT_INSTR_OFFSETS
	.align		4
        /*0040*/ 	.byte	0x04, 0x1c
        /*0042*/ 	.short	(.L_17 - .L_16)


	//   ....[0]....
.L_16:
        /*0044*/ 	.word	0x00000170


	//   ....[1]....
        /*0048*/ 	.word	0x00000190


	//----- nvinfo : EIATTR_REQNTID
	.align		4
.L_17:
        /*004c*/ 	.byte	0x04, 0x10
        /*004e*/ 	.short	(.L_19 - .L_18)
.L_18:
        /*0050*/ 	.word	0x00000080
        /*0054*/ 	.word	0x00000001
        /*0058*/ 	.word	0x00000001


	//----- nvinfo : EIATTR_CBANK_PARAM_SIZE
	.align		4
.L_19:
        /*005c*/ 	.byte	0x03, 0x19
        /*005e*/ 	.short	0x0014


	//----- nvinfo : EIATTR_PARAM_CBANK
	.align		4
        /*0060*/ 	.byte	0x04, 0x0a
        /*0062*/ 	.short	(.L_21 - .L_20)
	.align		4
.L_20:
        /*0064*/ 	.word	index@(.nv.constant0.triton_poi_fused_convolution_relu_44)
        /*0068*/ 	.short	0x0210
        /*006a*/ 	.short	0x0014


	//----- nvinfo : EIATTR_SW_WAR
	.align		4
.L_21:
        /*006c*/ 	.byte	0x04, 0x36
        /*006e*/ 	.short	(.L_23 - .L_22)
.L_22:
        /*0070*/ 	.word	0x00000008
.L_23:


//--------------------- .nv.callgraph             --------------------------
	.section	.nv.callgraph,"",@"SHT_CUDA_CALLGRAPH"
	.align	4
	.sectionentsize	8
	.align		4
        /*0000*/ 	.word	0x00000000
	.align		4
        /*0004*/ 	.word	0xffffffff
	.align		4
        /*0008*/ 	.word	0x00000000
	.align		4
        /*000c*/ 	.word	0xfffffffe
	.align		4
        /*0010*/ 	.word	0x00000000
	.align		4
        /*0014*/ 	.word	0xfffffffd
	.align		4
        /*0018*/ 	.word	0x00000000
	.align		4
        /*001c*/ 	.word	0xfffffffc


//--------------------- .text.triton_poi_fused_convolution_relu_44 --------------------------
	.section	.text.triton_poi_fused_convolution_relu_44,"ax",@progbits
	.align	128
        .global         triton_poi_fused_convolution_relu_44
        .type           triton_poi_fused_convolution_relu_44,@function
        .size           triton_poi_fused_convolution_relu_44,(.L_x_1 - triton_poi_fused_convolution_relu_44)
        .other          triton_poi_fused_convolution_relu_44,@"STO_CUDA_ENTRY STV_DEFAULT"
triton_poi_fused_convolution_relu_44:
.text.triton_poi_fused_convolution_relu_44:
[----:B------:R-:W0:Y:S02]  /*0000*/  LDC R1, c[0x0][0x28] ;  /* 0x00000a00ff017b82 */ /* 0x000e240000000800 */
[----:B------:R-:W1:Y:S01]  /*0010*/  S2R R0, SR_TID.X ;  /* 0x0000000000007919 */ /* 0x000e620000002100 */
[----:B------:R-:W2:Y:S01]  /*0020*/  LDC.64 R2, c[0x0][0x210] ;  /* 0x00008400ff027b82 */ /* 0x000ea20000000a00 */
[----:B------:R-:W-:Y:S01]  /*0030*/  ULDC.64 UR4, c[0x0][0x208] ;  /* 0x0000820000047ab9 */ /* 0x000fe20000000a00 */
[----:B------:R-:W3:Y:S06]  /*0040*/  S2R R7, SR_CTAID.X ;  /* 0x0000000000077919 */ /* 0x000eec0000002500 */
[----:B------:R-:W4:Y:S01]  /*0050*/  LDC.64 R4, c[0x0][0x218] ;  /* 0x00008600ff047b82 */ /* 0x000f220000000a00 */
[----:B-1----:R-:W-:-:S02]  /*0060*/  LOP3.LUT R0, R0, 0x7f, RZ, 0xc0, !PT ;  /* 0x0000007f00007812 */ /* 0x002fc400078ec0ff */
[----:B---3--:R-:W-:-:S03]  /*0070*/  SHF.R.S32.HI R6, RZ, 0x18, R7 ;  /* 0x00000018ff067819 */ /* 0x008fc60000011407 */
[----:B------:R-:W-:Y:S01]  /*0080*/  IMAD R7, R7, 0x80, R0 ;  /* 0x0000008007077824 */ /* 0x000fe200078e0200 */
[----:B------:R-:W-:-:S03]  /*0090*/  SGXT R0, R6, 0x1 ;  /* 0x000000010600781a */ /* 0x000fc60000000200 */
[C---:B--2---:R-:W-:Y:S01]  /*00a0*/  IMAD.WIDE R2, R7.reuse, 0x4, R2 ;  /* 0x0000000407027825 */ /* 0x044fe200078e0202 */
[----:B------:R-:W-:Y:S02]  /*00b0*/  ISETP.GE.AND P1, PT, R7, 0x200, PT ;  /* 0x000002000700780c */ /* 0x000fe40003f26270 */
[----:B------:R-:W-:-:S04]  /*00c0*/  LEA.HI R0, R0, R7, RZ, 0x7 ;  /* 0x0000000700007211 */ /* 0x000fc800078f38ff */
[----:B------:R-:W-:-:S05]  /*00d0*/  LOP3.LUT R0, R0, 0xffffff80, RZ, 0xc0, !PT ;  /* 0xffffff8000007812 */ /* 0x000fca00078ec0ff */
[----:B------:R-:W-:Y:S02]  /*00e0*/  IMAD.IADD R9, R7, 0x1, -R0 ;  /* 0x0000000107097824 */ /* 0x000fe400078e0a00 */
[----:B------:R-:W-:Y:S02]  /*00f0*/  IMAD.MOV.U32 R0, RZ, RZ, RZ ;  /* 0x000000ffff007224 */ /* 0x000fe400078e00ff */
[----:B------:R-:W-:Y:S02]  /*0100*/  IMAD.MOV.U32 R7, RZ, RZ, RZ ;  /* 0x000000ffff077224 */ /* 0x000fe400078e00ff */
[----:B----4-:R-:W-:Y:S02]  /*0110*/  IMAD.WIDE R4, R9, 0x4, R4 ;  /* 0x0000000409047825 */ /* 0x010fe400078e0204 */
[----:B------:R-:W2:Y:S04]  /*0120*/  @!P1 LDG.E R0, desc[UR4][R2.64] ;  /* 0x0000000402009981 */ /* 0x000ea8000c1e1900 */
[----:B------:R-:W2:Y:S02]  /*0130*/  @!P1 LDG.E.EL R7, desc[UR4][R4.64] ;  /* 0x0000000404079981 */ /* 0x000ea4000c2e1900 */
[----:B--2---:R-:W-:Y:S01]  /*0140*/  FADD R6, R7, R0 ;  /* 0x0000000007067221 */ /* 0x004fe20000000000 */
[----:B------:R-:W-:-:S04]  /*0150*/  FSETP.GEU.AND P0, PT, R0, -R7, PT ;  /* 0x800000070000720b */ /* 0x000fc80003f0e000 */
[----:B------:R-:W-:Y:S01]  /*0160*/  FSEL R7, R6, RZ, P0 ;  /* 0x000000ff06077208 */ /* 0x000fe20000000000 */
[----:B------:R-:W-:Y:S08]  /*0170*/  @P1 EXIT ;  /* 0x000000000000194d */ /* 0x000ff00003800000 */
[----:B------:R-:W-:Y:S01]  /*0180*/  STG.E desc[UR4][R2.64], R7 ;  /* 0x0000000702007986 */ /* 0x000fe2000c101904 */
[----:B------:R-:W-:Y:S05]  /*0190*/  EXIT ;  /* 0x000000000000794d */ /* 0x000fea0003800000 */
.L_x_0:
[----:B------:R-:W-:-:S00]  /*01a0*/  BRA `(.L_x_0) ;  /* 0xfffffffc00fc7947 */ /* 0x000fc0000383ffff */
[----:B------:R-:W-:-:S00]  /*01b0*/  NOP ;  /* 0x0000000000007918 */ /* 0x000fc00000000000 */
        /* <DEDUP_REMOVED lines=12> */
.L_x_1:


//--------------------- .nv.constant0.triton_poi_fused_convolution_relu_44 --------------------------
	.section	.nv.constant0.triton_poi_fused_convolution_relu_44,"a",@progbits
	.sectionflags	@""
	.align	4
.nv.constant0.triton_poi_fused_convolution_relu_44:
	.zero		548
